	.headerflags	@"EF_CUDA_TEXMODE_UNIFIED EF_CUDA_64BIT_ADDRESS EF_CUDA_ACCELERATORS EF_CUDA_SM90 EF_CUDA_VIRTUAL_SM(EF_CUDA_SM90)"
	.elftype	@"ET_EXEC"


//--------------------- .nv.info                  --------------------------
	.section	.nv.info,"",@"SHT_CUDA_INFO"
	.align	4


	//----- nvinfo : EIATTR_REGCOUNT
	.align		4
        /*0000*/ 	.byte	0x04, 0x2f
        /*0002*/ 	.short	(.L_1 - .L_0)
	.align		4
.L_0:
        /*0004*/ 	.word	index@(triton_poi_fused_add_0)
        /*0008*/ 	.word	0x0000000c


	//----- nvinfo : EIATTR_MIN_STACK_SIZE
	.align		4
.L_1:
        /*000c*/ 	.byte	0x04, 0x12
        /*000e*/ 	.short	(.L_3 - .L_2)
	.align		4
.L_2:
        /*0010*/ 	.word	index@(triton_poi_fused_add_0)
        /*0014*/ 	.word	0x00000000


	//----- nvinfo : EIATTR_FRAME_SIZE
	.align		4
.L_3:
        /*0018*/ 	.byte	0x04, 0x11
        /*001a*/ 	.short	(.L_5 - .L_4)
	.align		4
.L_4:
        /*001c*/ 	.word	index@(triton_poi_fused_add_0)
        /*0020*/ 	.word	0x00000000


	//----- nvinfo : EIATTR_MIN_STACK_SIZE
	.align		4
.L_5:
        /*0024*/ 	.byte	0x04, 0x12
        /*0026*/ 	.short	(.L_7 - .L_6)
	.align		4
.L_6:
        /*0028*/ 	.word	index@(triton_poi_fused_add_0)
        /*002c*/ 	.word	0x00000000
.L_7:


//--------------------- .nv.info.triton_poi_fused_add_0 --------------------------
	.section	.nv.info.triton_poi_fused_add_0,"",@"SHT_CUDA_INFO"
	.sectionflags	@""
	.align	4


	//----- nvinfo : EIATTR_CUDA_API_VERSION
	.align		4
        /*0000*/ 	.byte	0x04, 0x37
        /*0002*/ 	.short	(.L_9 - .L_8)
.L_8:
        /*0004*/ 	.word	0x0000007c


	//----- nvinfo : EIATTR_KPARAM_INFO
	.align		4
.L_9:
        /*0008*/ 	.byte	0x04, 0x17
        /*000a*/ 	.short	(.L_11 - .L_10)
.L_10:
        /*000c*/ 	.word	0x00000000
        /*0010*/ 	.short	0x0002
        /*0012*/ 	.short	0x0010
        /*0014*/ 	.byte	0x00, 0xf0, 0x11, 0x00


	//----- nvinfo : EIATTR_KPARAM_INFO
	.align		4
.L_11:
        /*0018*/ 	.byte	0x04, 0x17
        /*001a*/ 	.short	(.L_13 - .L_12)
.L_12:
        /*001c*/ 	.word	0x00000000
        /*0020*/ 	.short	0x0001
        /*0022*/ 	.short	0x0008
        /*0024*/ 	.byte	0x00, 0xf4, 0x21, 0x00


	//----- nvinfo : EIATTR_KPARAM_INFO
	.align		4
.L_13:
        /*0028*/ 	.byte	0x04, 0x17
        /*002a*/ 	.short	(.L_15 - .L_14)
.L_14:
        /*002c*/ 	.word	0x00000000
        /*0030*/ 	.short	0x0000
        /*0032*/ 	.short	0x0000
        /*0034*/ 	.byte	0x00, 0xf4, 0x21, 0x00


	//----- nvinfo : EIATTR_SPARSE_MMA_MASK
	.align		4
.L_15:
        /*0038*/ 	.byte	0x03, 0x50
        /*003a*/ 	.short	0x0000


	//----- nvinfo : EIATTR_MAXREG_COUNT
	.align		4
        /*003c*/ 	.byte	0x03, 0x1b
        /*003e*/ 	.short	0x00ff


	//----- nvinfo : EIATTR_EXIT_INSTR_OFFSETS
	.align		4
        /*0040*/ 	.byte	0x04, 0x1c
        /*0042*/ 	.short	(.L_17 - .L_16)


	//   ....[0]....
.L_16:
        /*0044*/ 	.word	0x00000150


	//   ....[1]....
        /*0048*/ 	.word	0x00000170


	//----- nvinfo : EIATTR_REQNTID
	.align		4
.L_17:
        /*004c*/ 	.byte	0x04, 0x10
        /*004e*/ 	.short	(.L_19 - .L_18)
.L_18:
        /*0050*/ 	.word	0x00000080
        /*0054*/ 	.word	0x00000001
        /*0058*/ 	.word	0x00000001


	//----- nvinfo : EIATTR_CBANK_PARAM_SIZE
	.align		4
.L_19:
        /*005c*/ 	.byte	0x03, 0x19
        /*005e*/ 	.short	0x0014


	//----- nvinfo : EIATTR_PARAM_CBANK
	.align		4
        /*0060*/ 	.byte	0x04, 0x0a
        /*0062*/ 	.short	(.L_21 - .L_20)
	.align		4
.L_20:
        /*0064*/ 	.word	index@(.nv.constant0.triton_poi_fused_add_0)
        /*0068*/ 	.short	0x0210
        /*006a*/ 	.short	0x0014


	//----- nvinfo : EIATTR_SW_WAR
	.align		4
.L_21:
        /*006c*/ 	.byte	0x04, 0x36
        /*006e*/ 	.short	(.L_23 - .L_22)
.L_22:
        /*0070*/ 	.word	0x00000008
.L_23:


//--------------------- .nv.callgraph             --------------------------
	.section	.nv.callgraph,"",@"SHT_CUDA_CALLGRAPH"
	.align	4
	.sectionentsize	8
	.align		4
        /*0000*/ 	.word	0x00000000
	.align		4
        /*0004*/ 	.word	0xffffffff
	.align		4
        /*0008*/ 	.word	0x00000000
	.align		4
        /*000c*/ 	.word	0xfffffffe
	.align		4
        /*0010*/ 	.word	0x00000000
	.align		4
        /*0014*/ 	.word	0xfffffffd
	.align		4
        /*0018*/ 	.word	0x00000000
	.align		4
        /*001c*/ 	.word	0xfffffffc


//--------------------- .text.triton_poi_fused_add_0 --------------------------
	.section	.text.triton_poi_fused_add_0,"ax",@progbits
	.align	128
        .global         triton_poi_fused_add_0
        .type           triton_poi_fused_add_0,@function
        .size           triton_poi_fused_add_0,(.L_x_1 - triton_poi_fused_add_0)
        .other          triton_poi_fused_add_0,@"STO_CUDA_ENTRY STV_DEFAULT"
triton_poi_fused_add_0:
.text.triton_poi_fused_add_0:
[----:B------:R-:W0:Y:S02]  /*0000*/  LDC R1, c[0x0][0x28] ;  /* 0x00000a00ff017b82 */ /* 0x000e240000000800 */
[----:B------:R-:W1:Y:S01]  /*0010*/  S2R R0, SR_TID.X ;  /* 0x0000000000007919 */ /* 0x000e620000002100 */
[----:B------:R-:W2:Y:S01]  /*0020*/  LDC.64 R2, c[0x0][0x210] ;  /* 0x00008400ff027b82 */ /* 0x000ea20000000a00 */
[----:B------:R-:W-:Y:S01]  /*0030*/  ULDC.64 UR4, c[0x0][0x208] ;  /* 0x0000820000047ab9 */ /* 0x000fe20000000a00 */
[----:B------:R-:W3:Y:S06]  /*0040*/  S2R R7, SR_CTAID.X ;  /* 0x0000000000077919 */ /* 0x000eec0000002500 */
[----:B------:R-:W4:Y:S01]  /*0050*/  LDC.64 R4, c[0x0][0x218] ;  /* 0x00008600ff047b82 */ /* 0x000f220000000a00 */
[----:B-1----:R-:W-:-:S02]  /*0060*/  LOP3.LUT R0, R0, 0x7f, RZ, 0xc0, !PT ;  /* 0x0000007f00007812 */ /* 0x002fc400078ec0ff */
[----:B---3--:R-:W-:-:S03]  /*0070*/  SHF.R.S32.HI R6, RZ, 0x18, R7 ;  /* 0x00000018ff067819 */ /* 0x008fc60000011407 */
[----:B------:R-:W-:Y:S01]  /*0080*/  IMAD R7, R7, 0x80, R0 ;  /* 0x0000008007077824 */ /* 0x000fe200078e0200 */
[----:B------:R-:W-:-:S03]  /*0090*/  SGXT R0, R6, 0x1 ;  /* 0x000000010600781a */ /* 0x000fc60000000200 */
[C---:B--2---:R-:W-:Y:S01]  /*00a0*/  IMAD.WIDE R2, R7.reuse, 0x4, R2 ;  /* 0x0000000407027825 */ /* 0x044fe200078e0202 */
[----:B------:R-:W-:Y:S02]  /*00b0*/  ISETP.GE.AND P0, PT, R7, 0x100, PT ;  /* 0x000001000700780c */ /* 0x000fe40003f06270 */
[----:B------:R-:W-:-:S04]  /*00c0*/  LEA.HI R0, R0, R7, RZ, 0x2 ;  /* 0x0000000700007211 */ /* 0x000fc800078f10ff */
[----:B------:R-:W-:-:S05]  /*00d0*/  LOP3.LUT R0, R0, 0xfffffffc, RZ, 0xc0, !PT ;  /* 0xfffffffc00007812 */ /* 0x000fca00078ec0ff */
[----:B------:R-:W-:Y:S01]  /*00e0*/  IMAD.IADD R9, R7, 0x1, -R0 ;  /* 0x0000000107097824 */ /* 0x000fe200078e0a00 */
[----:B------:R-:W-:Y:S01]  /*00f0*/  HFMA2.MMA R0, -RZ, RZ, 0, 0 ;  /* 0x00000000ff007435 */ /* 0x000fe200000001ff */
[----:B------:R-:W-:Y:S02]  /*0100*/  IMAD.MOV.U32 R7, RZ, RZ, RZ ;  /* 0x000000ffff077224 */ /* 0x000fe400078e00ff */
[----:B----4-:R-:W-:-:S05]  /*0110*/  IMAD.WIDE R4, R9, 0x4, R4 ;  /* 0x0000000409047825 */ /* 0x010fca00078e0204 */
[----:B------:R-:W2:Y:S04]  /*0120*/  @!P0 LDG.E.EL R7, desc[UR4][R4.64] ;  /* 0x0000000404078981 */ /* 0x000ea8000c2e1900 */
[----:B------:R-:W2:Y:S02]  /*0130*/  @!P0 LDG.E R0, desc[UR4][R2.64] ;  /* 0x0000000402008981 */ /* 0x000ea4000c1e1900 */
[----:B--2---:R-:W-:Y:S01]  /*0140*/  FADD R7, R7, R0 ;  /* 0x0000000007077221 */ /* 0x004fe20000000000 */
[----:B------:R-:W-:Y:S06]  /*0150*/  @P0 EXIT ;  /* 0x000000000000094d */ /* 0x000fec0003800000 */
[----:B------:R-:W-:Y:S01]  /*0160*/  STG.E desc[UR4][R2.64], R7 ;  /* 0x0000000702007986 */ /* 0x000fe2000c101904 */
[----:B------:R-:W-:Y:S05]  /*0170*/  EXIT ;  /* 0x000000000000794d */ /* 0x000fea0003800000 */
.L_x_0:
[----:B------:R-:W-:-:S00]  /*0180*/  BRA `(.L_x_0) ;  /* 0xfffffffc00fc7947 */ /* 0x000fc0000383ffff */
[----:B------:R-:W-:-:S00]  /*0190*/  NOP ;  /* 0x0000000000007918 */ /* 0x000fc00000000000 */
        /* <DEDUP_REMOVED lines=14> */
.L_x_1:


//--------------------- .nv.constant0.triton_poi_fused_add_0 --------------------------
	.section	.nv.constant0.triton_poi_fused_add_0,"a",@progbits
	.sectionflags	@""
	.align	4
.nv.constant0.triton_poi_fused_add_0:
	.zero		548
